//
// Generated by NVIDIA NVVM Compiler
//
// Compiler Build ID: CL-36424714
// Cuda compilation tools, release 13.0, V13.0.88
// Based on NVVM 20.0.0
//

.version 9.0
.target sm_100
.address_size 64

	// .globl	_Z20reduce_shared_kernelPKfPfi
.extern .shared .align 16 .b8 sdata[];
.extern .shared .align 16 .b8 warpSums[];

.visible .entry _Z20reduce_shared_kernelPKfPfi(
	.param .u64 .ptr .align 1 _Z20reduce_shared_kernelPKfPfi_param_0,
	.param .u64 .ptr .align 1 _Z20reduce_shared_kernelPKfPfi_param_1,
	.param .u32 _Z20reduce_shared_kernelPKfPfi_param_2
)
{
	.reg .pred 	%p<8>;
	.reg .b32 	%r<17>;
	.reg .b32 	%f<32>;
	.reg .b64 	%rd<11>;

	ld.param.u64 	%rd3, [_Z20reduce_shared_kernelPKfPfi_param_0];
	ld.param.u64 	%rd2, [_Z20reduce_shared_kernelPKfPfi_param_1];
	ld.param.u32 	%r9, [_Z20reduce_shared_kernelPKfPfi_param_2];
	cvta.to.global.u64 	%rd1, %rd3;
	mov.u32 	%r1, %tid.x;
	mov.u32 	%r16, %ntid.x;
	mov.u32 	%r3, %ctaid.x;
	mul.lo.s32 	%r10, %r16, %r3;
	shl.b32 	%r11, %r10, 1;
	add.s32 	%r4, %r11, %r1;
	setp.ge.u32 	%p1, %r4, %r9;
	mov.f32 	%f31, 0f00000000;
	@%p1 bra 	$L__BB0_2;
	mul.wide.u32 	%rd4, %r4, 4;
	add.s64 	%rd5, %rd1, %rd4;
	ld.global.nc.f32 	%f6, [%rd5];
	add.f32 	%f31, %f6, 0f00000000;
$L__BB0_2:
	add.s32 	%r5, %r4, %r16;
	setp.ge.u32 	%p2, %r5, %r9;
	@%p2 bra 	$L__BB0_4;
	mul.wide.u32 	%rd6, %r5, 4;
	add.s64 	%rd7, %rd1, %rd6;
	ld.global.nc.f32 	%f7, [%rd7];
	add.f32 	%f31, %f31, %f7;
$L__BB0_4:
	shl.b32 	%r12, %r1, 2;
	mov.u32 	%r13, sdata;
	add.s32 	%r6, %r13, %r12;
	st.shared.f32 	[%r6], %f31;
	bar.sync 	0;
	setp.lt.u32 	%p3, %r16, 66;
	@%p3 bra 	$L__BB0_8;
$L__BB0_5:
	shr.u32 	%r8, %r16, 1;
	setp.ge.u32 	%p4, %r1, %r8;
	@%p4 bra 	$L__BB0_7;
	shl.b32 	%r14, %r8, 2;
	add.s32 	%r15, %r6, %r14;
	ld.shared.f32 	%f8, [%r15];
	ld.shared.f32 	%f9, [%r6];
	add.f32 	%f10, %f8, %f9;
	st.shared.f32 	[%r6], %f10;
$L__BB0_7:
	bar.sync 	0;
	setp.gt.u32 	%p5, %r16, 131;
	mov.u32 	%r16, %r8;
	@%p5 bra 	$L__BB0_5;
$L__BB0_8:
	setp.gt.u32 	%p6, %r1, 31;
	@%p6 bra 	$L__BB0_11;
	ld.volatile.shared.f32 	%f11, [%r6+128];
	ld.volatile.shared.f32 	%f12, [%r6];
	add.f32 	%f13, %f11, %f12;
	st.volatile.shared.f32 	[%r6], %f13;
	ld.volatile.shared.f32 	%f14, [%r6+64];
	ld.volatile.shared.f32 	%f15, [%r6];
	add.f32 	%f16, %f14, %f15;
	st.volatile.shared.f32 	[%r6], %f16;
	ld.volatile.shared.f32 	%f17, [%r6+32];
	ld.volatile.shared.f32 	%f18, [%r6];
	add.f32 	%f19, %f17, %f18;
	st.volatile.shared.f32 	[%r6], %f19;
	ld.volatile.shared.f32 	%f20, [%r6+16];
	ld.volatile.shared.f32 	%f21, [%r6];
	add.f32 	%f22, %f20, %f21;
	st.volatile.shared.f32 	[%r6], %f22;
	ld.volatile.shared.f32 	%f23, [%r6+8];
	ld.volatile.shared.f32 	%f24, [%r6];
	add.f32 	%f25, %f23, %f24;
	st.volatile.shared.f32 	[%r6], %f25;
	ld.volatile.shared.f32 	%f26, [%r6+4];
	ld.volatile.shared.f32 	%f27, [%r6];
	add.f32 	%f28, %f26, %f27;
	st.volatile.shared.f32 	[%r6], %f28;
	setp.ne.s32 	%p7, %r1, 0;
	@%p7 bra 	$L__BB0_11;
	ld.shared.f32 	%f29, [sdata];
	cvta.to.global.u64 	%rd8, %rd2;
	mul.wide.u32 	%rd9, %r3, 4;
	add.s64 	%rd10, %rd8, %rd9;
	st.global.f32 	[%rd10], %f29;
$L__BB0_11:
	ret;

}
	// .globl	_Z21reduce_shuffle_kernelPKfPfi
.visible .entry _Z21reduce_shuffle_kernelPKfPfi(
	.param .u64 .ptr .align 1 _Z21reduce_shuffle_kernelPKfPfi_param_0,
	.param .u64 .ptr .align 1 _Z21reduce_shuffle_kernelPKfPfi_param_1,
	.param .u32 _Z21reduce_shuffle_kernelPKfPfi_param_2
)
{
	.reg .pred 	%p<17>;
	.reg .b32 	%r<37>;
	.reg .b32 	%f<34>;
	.reg .b64 	%rd<11>;

	ld.param.u64 	%rd3, [_Z21reduce_shuffle_kernelPKfPfi_param_0];
	ld.param.u64 	%rd2, [_Z21reduce_shuffle_kernelPKfPfi_param_1];
	ld.param.u32 	%r7, [_Z21reduce_shuffle_kernelPKfPfi_param_2];
	cvta.to.global.u64 	%rd1, %rd3;
	mov.u32 	%r1, %tid.x;
	mov.u32 	%r2, %ntid.x;
	mov.u32 	%r3, %ctaid.x;
	mul.lo.s32 	%r8, %r2, %r3;
	shl.b32 	%r9, %r8, 1;
	add.s32 	%r4, %r9, %r1;
	setp.ge.u32 	%p1, %r4, %r7;
	mov.f32 	%f32, 0f00000000;
	@%p1 bra 	$L__BB1_2;
	mul.wide.u32 	%rd4, %r4, 4;
	add.s64 	%rd5, %rd1, %rd4;
	ld.global.nc.f32 	%f10, [%rd5];
	add.f32 	%f32, %f10, 0f00000000;
$L__BB1_2:
	add.s32 	%r5, %r4, %r2;
	setp.ge.u32 	%p2, %r5, %r7;
	@%p2 bra 	$L__BB1_4;
	mul.wide.u32 	%rd6, %r5, 4;
	add.s64 	%rd7, %rd1, %rd6;
	ld.global.nc.f32 	%f11, [%rd7];
	add.f32 	%f32, %f32, %f11;
$L__BB1_4:
	and.b32  	%r6, %r1, 31;
	mov.b32 	%r10, %f32;
	shfl.sync.down.b32	%r11|%p3, %r10, 16, 31, -1;
	mov.b32 	%f12, %r11;
	add.f32 	%f13, %f32, %f12;
	mov.b32 	%r12, %f13;
	shfl.sync.down.b32	%r13|%p4, %r12, 8, 31, -1;
	mov.b32 	%f14, %r13;
	add.f32 	%f15, %f13, %f14;
	mov.b32 	%r14, %f15;
	shfl.sync.down.b32	%r15|%p5, %r14, 4, 31, -1;
	mov.b32 	%f16, %r15;
	add.f32 	%f17, %f15, %f16;
	mov.b32 	%r16, %f17;
	shfl.sync.down.b32	%r17|%p6, %r16, 2, 31, -1;
	mov.b32 	%f18, %r17;
	add.f32 	%f19, %f17, %f18;
	mov.b32 	%r18, %f19;
	shfl.sync.down.b32	%r19|%p7, %r18, 1, 31, -1;
	mov.b32 	%f20, %r19;
	add.f32 	%f5, %f19, %f20;
	setp.ne.s32 	%p8, %r6, 0;
	@%p8 bra 	$L__BB1_6;
	shr.u32 	%r20, %r1, 3;
	mov.u32 	%r21, warpSums;
	add.s32 	%r22, %r21, %r20;
	st.shared.f32 	[%r22], %f5;
$L__BB1_6:
	bar.sync 	0;
	shr.u32 	%r23, %r2, 5;
	setp.ge.u32 	%p9, %r1, %r23;
	mov.f32 	%f33, 0f00000000;
	@%p9 bra 	$L__BB1_8;
	shl.b32 	%r24, %r6, 2;
	mov.u32 	%r25, warpSums;
	add.s32 	%r26, %r25, %r24;
	ld.shared.f32 	%f33, [%r26];
$L__BB1_8:
	setp.gt.u32 	%p10, %r1, 31;
	@%p10 bra 	$L__BB1_11;
	setp.ne.s32 	%p11, %r6, 0;
	mov.b32 	%r27, %f33;
	shfl.sync.down.b32	%r28|%p12, %r27, 16, 31, -1;
	mov.b32 	%f22, %r28;
	add.f32 	%f23, %f33, %f22;
	mov.b32 	%r29, %f23;
	shfl.sync.down.b32	%r30|%p13, %r29, 8, 31, -1;
	mov.b32 	%f24, %r30;
	add.f32 	%f25, %f23, %f24;
	mov.b32 	%r31, %f25;
	shfl.sync.down.b32	%r32|%p14, %r31, 4, 31, -1;
	mov.b32 	%f26, %r32;
	add.f32 	%f27, %f25, %f26;
	mov.b32 	%r33, %f27;
	shfl.sync.down.b32	%r34|%p15, %r33, 2, 31, -1;
	mov.b32 	%f28, %r34;
	add.f32 	%f29, %f27, %f28;
	mov.b32 	%r35, %f29;
	shfl.sync.down.b32	%r36|%p16, %r35, 1, 31, -1;
	mov.b32 	%f30, %r36;
	add.f32 	%f8, %f29, %f30;
	@%p11 bra 	$L__BB1_11;
	cvta.to.global.u64 	%rd8, %rd2;
	mul.wide.u32 	%rd9, %r3, 4;
	add.s64 	%rd10, %rd8, %rd9;
	st.global.f32 	[%rd10], %f8;
$L__BB1_11:
	ret;

}


// ===== COMPILED SASS (sm_100) =====

	.target	sm_100

	.elftype	@"ET_EXEC"


//--------------------- .note.nv.tkinfo           --------------------------
	.section	.note.nv.tkinfo,"",@"SHT_NOTE"
	.sectionflags	@"SHF_NOTE_NV_TKINFO"
	.tkinfo
        /*0018*/ 	.word	0x00000002
        /*0030*/ 	.string	""
        /*0030*/ 	.string	"ptxas"
        /*0030*/ 	.string	"Cuda compilation tools, release 13.0, V13.0.88"
        /*0030*/ 	.string	"Build cuda_13.0.r13.0/compiler.36424714_0"
        /*0030*/ 	.string	"-arch sm_100 -m 64 "



//--------------------- .note.nv.cuinfo           --------------------------
	.section	.note.nv.cuinfo,"",@"SHT_NOTE"
	.sectionflags	@"SHF_NOTE_NV_CUINFO"
        /*0018*/ 	.short	0x0002
        /*001a*/ 	.short	0x0064
        /*001c*/ 	.short	0x0082
	.zero		2


//--------------------- .nv.info                  --------------------------
	.section	.nv.info,"",@"SHT_CUDA_INFO"
	.align	4


	//----- nvinfo : EIATTR_REGCOUNT
	.align		4
        /*0000*/ 	.byte	0x04, 0x2f
        /*0002*/ 	.short	(.L_1 - .L_0)
	.align		4
.L_0:
        /*0004*/ 	.word	index@(_Z20reduce_shared_kernelPKfPfi)
        /*0008*/ 	.word	0x0000000d


	//----- nvinfo : EIATTR_FRAME_SIZE
	.align		4
.L_1:
        /*000c*/ 	.byte	0x04, 0x11
        /*000e*/ 	.short	(.L_3 - .L_2)
	.align		4
.L_2:
        /*0010*/ 	.word	index@(_Z20reduce_shared_kernelPKfPfi)
        /*0014*/ 	.word	0x00000000


	//----- nvinfo : EIATTR_REGCOUNT
	.align		4
.L_3:
        /*0018*/ 	.byte	0x04, 0x2f
        /*001a*/ 	.short	(.L_5 - .L_4)
	.align		4
.L_4:
        /*001c*/ 	.word	index@(_Z21reduce_shuffle_kernelPKfPfi)
        /*0020*/ 	.word	0x00000011


	//----- nvinfo : EIATTR_FRAME_SIZE
	.align		4
.L_5:
        /*0024*/ 	.byte	0x04, 0x11
        /*0026*/ 	.short	(.L_7 - .L_6)
	.align		4
.L_6:
        /*0028*/ 	.word	index@(_Z21reduce_shuffle_kernelPKfPfi)
        /*002c*/ 	.word	0x00000000


	//----- nvinfo : EIATTR_MIN_STACK_SIZE
	.align		4
.L_7:
        /*0030*/ 	.byte	0x04, 0x12
        /*0032*/ 	.short	(.L_9 - .L_8)
	.align		4
.L_8:
        /*0034*/ 	.word	index@(_Z21reduce_shuffle_kernelPKfPfi)
        /*0038*/ 	.word	0x00000000


	//----- nvinfo : EIATTR_MIN_STACK_SIZE
	.align		4
.L_9:
        /*003c*/ 	.byte	0x04, 0x12
        /*003e*/ 	.short	(.L_11 - .L_10)
	.align		4
.L_10:
        /*0040*/ 	.word	index@(_Z20reduce_shared_kernelPKfPfi)
        /*0044*/ 	.word	0x00000000
.L_11:


//--------------------- .nv.compat                --------------------------
	.section	.nv.compat,"",@"SHT_CUDA_COMPAT_INFO"
	.align	4
        /*0000*/ 	.byte	0x02, 0x09, 0x00, 0x00, 0x02, 0x02, 0x01, 0x00, 0x02, 0x05, 0x05, 0x00, 0x03, 0x07, 0x01, 0x01
        /*0010*/ 	.byte	0x02, 0x03, 0x00, 0x00, 0x02, 0x06, 0x01, 0x00, 0x04, 0x0b, 0x08, 0x00, 0x09, 0x00, 0x00, 0x00
        /*0020*/ 	.byte	0x00, 0x00, 0x00, 0x00


//--------------------- .nv.info._Z21reduce_shuffle_kernelPKfPfi --------------------------
	.section	.nv.info._Z21reduce_shuffle_kernelPKfPfi,"",@"SHT_CUDA_INFO"
	.sectionflags	@""
	.align	4


	//----- nvinfo : EIATTR_CUDA_API_VERSION
	.align		4
        /*0000*/ 	.byte	0x04, 0x37
        /*0002*/ 	.short	(.L_13 - .L_12)
.L_12:
        /*0004*/ 	.word	0x00000082


	//----- nvinfo : EIATTR_KPARAM_INFO
	.align		4
.L_13:
        /*0008*/ 	.byte	0x04, 0x17
        /*000a*/ 	.short	(.L_15 - .L_14)
.L_14:
        /*000c*/ 	.word	0x00000000
        /*0010*/ 	.short	0x0002
        /*0012*/ 	.short	0x0010
        /*0014*/ 	.byte	0x00, 0xf0, 0x11, 0x00


	//----- nvinfo : EIATTR_KPARAM_INFO
	.align		4
.L_15:
        /*0018*/ 	.byte	0x04, 0x17
        /*001a*/ 	.short	(.L_17 - .L_16)
.L_16:
        /*001c*/ 	.word	0x00000000
        /*0020*/ 	.short	0x0001
        /*0022*/ 	.short	0x0008
        /*0024*/ 	.byte	0x00, 0xf5, 0x21, 0x00


	//----- nvinfo : EIATTR_KPARAM_INFO
	.align		4
.L_17:
        /*0028*/ 	.byte	0x04, 0x17
        /*002a*/ 	.short	(.L_19 - .L_18)
.L_18:
        /*002c*/ 	.word	0x00000000
        /*0030*/ 	.short	0x0000
        /*0032*/ 	.short	0x0000
        /*0034*/ 	.byte	0x00, 0xf5, 0x21, 0x00


	//----- nvinfo : EIATTR_SPARSE_MMA_MASK
	.align		4
.L_19:
        /*0038*/ 	.byte	0x03, 0x50
        /*003a*/ 	.short	0x0000


	//----- nvinfo : EIATTR_MAXREG_COUNT
	.align		4
        /*003c*/ 	.byte	0x03, 0x1b
        /*003e*/ 	.short	0x00ff


	//----- nvinfo : EIATTR_NUM_BARRIERS
	.align		4
        /*0040*/ 	.byte	0x02, 0x4c
        /*0042*/ 	.byte	0x01
	.zero		1


	//----- nvinfo : EIATTR_MERCURY_ISA_VERSION
	.align		4
        /*0044*/ 	.byte	0x03, 0x5f
        /*0046*/ 	.short	0x0101


	//----- nvinfo : EIATTR_COOP_GROUP_MASK_REGIDS
	.align		4
        /*0048*/ 	.byte	0x04, 0x29
        /*004a*/ 	.short	(.L_21 - .L_20)


	//   ....[0]....
.L_20:
        /*004c*/ 	.word	0xffffffff


	//   ....[1]....
        /*0050*/ 	.word	0xffffffff


	//   ....[2]....
        /*0054*/ 	.word	0xffffffff


	//   ....[3]....
        /*0058*/ 	.word	0xffffffff


	//   ....[4]....
        /*005c*/ 	.word	0xffffffff


	//   ....[5]....
        /*0060*/ 	.word	0xffffffff


	//   ....[6]....
        /*0064*/ 	.word	0xffffffff


	//   ....[7]....
        /*0068*/ 	.word	0xffffffff


	//   ....[8]....
        /*006c*/ 	.word	0xffffffff


	//   ....[9]....
        /*0070*/ 	.word	0xffffffff


	//----- nvinfo : EIATTR_COOP_GROUP_INSTR_OFFSETS
	.align		4
.L_21:
        /*0074*/ 	.byte	0x04, 0x28
        /*0076*/ 	.short	(.L_23 - .L_22)


	//   ....[0]....
.L_22:
        /*0078*/ 	.word	0x00000150


	//   ....[1]....
        /*007c*/ 	.word	0x00000170


	//   ....[2]....
        /*0080*/ 	.word	0x00000190


	//   ....[3]....
        /*0084*/ 	.word	0x000001c0


	//   ....[4]....
        /*0088*/ 	.word	0x00000200


	//   ....[5]....
        /*008c*/ 	.word	0x000002f0


	//   ....[6]....
        /*0090*/ 	.word	0x00000320


	//   ....[7]....
        /*0094*/ 	.word	0x00000340


	//   ....[8]....
        /*0098*/ 	.word	0x00000360


	//   ....[9]....
        /*009c*/ 	.word	0x00000380


	//----- nvinfo : EIATTR_VRC_CTA_INIT_COUNT
	.align		4
.L_23:
        /*00a0*/ 	.byte	0x02, 0x4a
	.zero		1
	.zero		1


	//----- nvinfo : EIATTR_EXIT_INSTR_OFFSETS
	.align		4
        /*00a4*/ 	.byte	0x04, 0x1c
        /*00a6*/ 	.short	(.L_25 - .L_24)


	//   ....[0]....
.L_24:
        /*00a8*/ 	.word	0x000002e0


	//   ....[1]....
        /*00ac*/ 	.word	0x00000390


	//   ....[2]....
        /*00b0*/ 	.word	0x000003e0


	//----- nvinfo : EIATTR_CBANK_PARAM_SIZE
	.align		4
.L_25:
        /*00b4*/ 	.byte	0x03, 0x19
        /*00b6*/ 	.short	0x0014


	//----- nvinfo : EIATTR_PARAM_CBANK
	.align		4
        /*00b8*/ 	.byte	0x04, 0x0a
        /*00ba*/ 	.short	(.L_27 - .L_26)
	.align		4
.L_26:
        /*00bc*/ 	.word	index@(.nv.constant0._Z21reduce_shuffle_kernelPKfPfi)
        /*00c0*/ 	.short	0x0380
        /*00c2*/ 	.short	0x0014


	//----- nvinfo : EIATTR_SW_WAR
	.align		4
.L_27:
        /*00c4*/ 	.byte	0x04, 0x36
        /*00c6*/ 	.short	(.L_29 - .L_28)
.L_28:
        /*00c8*/ 	.word	0x00000008
.L_29:


//--------------------- .nv.info._Z20reduce_shared_kernelPKfPfi --------------------------
	.section	.nv.info._Z20reduce_shared_kernelPKfPfi,"",@"SHT_CUDA_INFO"
	.sectionflags	@""
	.align	4


	//----- nvinfo : EIATTR_CUDA_API_VERSION
	.align		4
        /*0000*/ 	.byte	0x04, 0x37
        /*0002*/ 	.short	(.L_31 - .L_30)
.L_30:
        /*0004*/ 	.word	0x00000082


	//----- nvinfo : EIATTR_KPARAM_INFO
	.align		4
.L_31:
        /*0008*/ 	.byte	0x04, 0x17
        /*000a*/ 	.short	(.L_33 - .L_32)
.L_32:
        /*000c*/ 	.word	0x00000000
        /*0010*/ 	.short	0x0002
        /*0012*/ 	.short	0x0010
        /*0014*/ 	.byte	0x00, 0xf0, 0x11, 0x00


	//----- nvinfo : EIATTR_KPARAM_INFO
	.align		4
.L_33:
        /*0018*/ 	.byte	0x04, 0x17
        /*001a*/ 	.short	(.L_35 - .L_34)
.L_34:
        /*001c*/ 	.word	0x00000000
        /*0020*/ 	.short	0x0001
        /*0022*/ 	.short	0x0008
        /*0024*/ 	.byte	0x00, 0xf5, 0x21, 0x00


	//----- nvinfo : EIATTR_KPARAM_INFO
	.align		4
.L_35:
        /*0028*/ 	.byte	0x04, 0x17
        /*002a*/ 	.short	(.L_37 - .L_36)
.L_36:
        /*002c*/ 	.word	0x00000000
        /*0030*/ 	.short	0x0000
        /*0032*/ 	.short	0x0000
        /*0034*/ 	.byte	0x00, 0xf5, 0x21, 0x00


	//----- nvinfo : EIATTR_SPARSE_MMA_MASK
	.align		4
.L_37:
        /*0038*/ 	.byte	0x03, 0x50
        /*003a*/ 	.short	0x0000


	//----- nvinfo : EIATTR_MAXREG_COUNT
	.align		4
        /*003c*/ 	.byte	0x03, 0x1b
        /*003e*/ 	.short	0x00ff


	//----- nvinfo : EIATTR_NUM_BARRIERS
	.align		4
        /*0040*/ 	.byte	0x02, 0x4c
        /*0042*/ 	.byte	0x01
	.zero		1


	//----- nvinfo : EIATTR_MERCURY_ISA_VERSION
	.align		4
        /*0044*/ 	.byte	0x03, 0x5f
        /*0046*/ 	.short	0x0101


	//----- nvinfo : EIATTR_VRC_CTA_INIT_COUNT
	.align		4
        /*0048*/ 	.byte	0x02, 0x4a
	.zero		1
	.zero		1


	//----- nvinfo : EIATTR_EXIT_INSTR_OFFSETS
	.align		4
        /*004c*/ 	.byte	0x04, 0x1c
        /*004e*/ 	.short	(.L_39 - .L_38)


	//   ....[0]....
.L_38:
        /*0050*/ 	.word	0x00000290


	//   ....[1]....
        /*0054*/ 	.word	0x00000430


	//   ....[2]....
        /*0058*/ 	.word	0x000004b0


	//----- nvinfo : EIATTR_CBANK_PARAM_SIZE
	.align		4
.L_39:
        /*005c*/ 	.byte	0x03, 0x19
        /*005e*/ 	.short	0x0014


	//----- nvinfo : EIATTR_PARAM_CBANK
	.align		4
        /*0060*/ 	.byte	0x04, 0x0a
        /*0062*/ 	.short	(.L_41 - .L_40)
	.align		4
.L_40:
        /*0064*/ 	.word	index@(.nv.constant0._Z20reduce_shared_kernelPKfPfi)
        /*0068*/ 	.short	0x0380
        /*006a*/ 	.short	0x0014


	//----- nvinfo : EIATTR_SW_WAR
	.align		4
.L_41:
        /*006c*/ 	.byte	0x04, 0x36
        /*006e*/ 	.short	(.L_43 - .L_42)
.L_42:
        /*0070*/ 	.word	0x00000008
.L_43:


//--------------------- .nv.callgraph             --------------------------
	.section	.nv.callgraph,"",@"SHT_CUDA_CALLGRAPH"
	.align	4
	.sectionentsize	8
	.align		4
        /*0000*/ 	.word	0x00000000
	.align		4
        /*0004*/ 	.word	0xffffffff
	.align		4
        /*0008*/ 	.word	0x00000000
	.align		4
        /*000c*/ 	.word	0xfffffffe
	.align		4
        /*0010*/ 	.word	0x00000000
	.align		4
        /*0014*/ 	.word	0xfffffffd
	.align		4
        /*0018*/ 	.word	0x00000000
	.align		4
        /*001c*/ 	.word	0xfffffffc


//--------------------- .text._Z21reduce_shuffle_kernelPKfPfi --------------------------
	.section	.text._Z21reduce_shuffle_kernelPKfPfi,"ax",@progbits
	.align	128
        .global         _Z21reduce_shuffle_kernelPKfPfi
        .type           _Z21reduce_shuffle_kernelPKfPfi,@function
        .size           _Z21reduce_shuffle_kernelPKfPfi,(.L_x_4 - _Z21reduce_shuffle_kernelPKfPfi)
        .other          _Z21reduce_shuffle_kernelPKfPfi,@"STO_CUDA_ENTRY STV_DEFAULT"
_Z21reduce_shuffle_kernelPKfPfi:
.text._Z21reduce_shuffle_kernelPKfPfi:
[----:B------:R-:W-:Y:S01]  /*0000*/  LDC R1, c[0x0][0x37c] ;  /* 0x0000df00ff017b82 */ /* 0x000fe20000000800 */
[----:B------:R-:W0:Y:S01]  /*0010*/  S2R R0, SR_CTAID.X ;  /* 0x0000000000007919 */ /* 0x000e220000002500 */
[----:B------:R-:W0:Y:S01]  /*0020*/  LDCU UR4, c[0x0][0x360] ;  /* 0x00006c00ff0477ac */ /* 0x000e220008000800 */
[----:B------:R-:W1:Y:S01]  /*0030*/  S2R R2, SR_TID.X ;  /* 0x0000000000027919 */ /* 0x000e620000002100 */
[----:B------:R-:W2:Y:S01]  /*0040*/  LDCU UR5, c[0x0][0x390] ;  /* 0x00007200ff0577ac */ /* 0x000ea20008000800 */
[----:B------:R-:W3:Y:S01]  /*0050*/  LDCU.64 UR6, c[0x0][0x358] ;  /* 0x00006b00ff0677ac */ /* 0x000ee20008000a00 */
[----:B0-----:R-:W-:-:S05]  /*0060*/  IMAD R3, R0, UR4, RZ ;  /* 0x0000000400037c24 */ /* 0x001fca000f8e02ff */
[----:B-1----:R-:W-:-:S04]  /*0070*/  LEA R3, R3, R2, 0x1 ;  /* 0x0000000203037211 */ /* 0x002fc800078e08ff */
[C---:B--2---:R-:W-:Y:S02]  /*0080*/  ISETP.GE.U32.AND P0, PT, R3.reuse, UR5, PT ;  /* 0x0000000503007c0c */ /* 0x044fe4000bf06070 */
[----:B------:R-:W-:-:S04]  /*0090*/  IADD3 R9, PT, PT, R3, UR4, RZ ;  /* 0x0000000403097c10 */ /* 0x000fc8000fffe0ff */
[----:B------:R-:W-:-:S07]  /*00a0*/  ISETP.GE.U32.AND P1, PT, R9, UR5, PT ;  /* 0x0000000509007c0c */ /* 0x000fce000bf26070 */
[----:B------:R-:W0:Y:S08]  /*00b0*/  @!P0 LDC.64 R4, c[0x0][0x380] ;  /* 0x0000e000ff048b82 */ /* 0x000e300000000a00 */
[----:B------:R-:W1:Y:S01]  /*00c0*/  @!P1 LDC.64 R6, c[0x0][0x380] ;  /* 0x0000e000ff069b82 */ /* 0x000e620000000a00 */
[----:B0-----:R-:W-:-:S06]  /*00d0*/  @!P0 IMAD.WIDE.U32 R4, R3, 0x4, R4 ;  /* 0x0000000403048825 */ /* 0x001fcc00078e0004 */
[----:B---3--:R-:W2:Y:S01]  /*00e0*/  @!P0 LDG.E.CONSTANT R4, desc[UR6][R4.64] ;  /* 0x0000000604048981 */ /* 0x008ea2000c1e9900 */
[----:B-1----:R-:W-:-:S06]  /*00f0*/  @!P1 IMAD.WIDE.U32 R6, R9, 0x4, R6 ;  /* 0x0000000409069825 */ /* 0x002fcc00078e0006 */
[----:B------:R-:W3:Y:S01]  /*0100*/  @!P1 LDG.E.CONSTANT R6, desc[UR6][R6.64] ;  /* 0x0000000606069981 */ /* 0x000ee2000c1e9900 */
[----:B------:R-:W-:Y:S01]  /*0110*/  HFMA2 R3, -RZ, RZ, 0, 0 ;  /* 0x00000000ff037431 */ /* 0x000fe200000001ff */
[----:B------:R-:W-:Y:S01]  /*0120*/  USHF.R.U32.HI UR4, URZ, 0x5, UR4 ;  /* 0x00000005ff047899 */ /* 0x000fe20008011604 */
[----:B--2---:R-:W-:-:S04]  /*0130*/  @!P0 FADD R3, RZ, R4 ;  /* 0x00000004ff038221 */ /* 0x004fc80000000000 */
[----:B---3--:R-:W-:-:S05]  /*0140*/  @!P1 FADD R3, R3, R6 ;  /* 0x0000000603039221 */ /* 0x008fca0000000000 */
[----:B------:R-:W0:Y:S02]  /*0150*/  SHFL.DOWN PT, R8, R3, 0x10, 0x1f ;  /* 0x0a001f0003087f89 */ /* 0x000e2400000e0000 */
[----:B0-----:R-:W-:-:S05]  /*0160*/  FADD R8, R8, R3 ;  /* 0x0000000308087221 */ /* 0x001fca0000000000 */
[----:B------:R-:W0:Y:S02]  /*0170*/  SHFL.DOWN PT, R9, R8, 0x8, 0x1f ;  /* 0x09001f0008097f89 */ /* 0x000e2400000e0000 */
[----:B0-----:R-:W-:-:S05]  /*0180*/  FADD R9, R8, R9 ;  /* 0x0000000908097221 */ /* 0x001fca0000000000 */
[----:B------:R-:W0:Y:S01]  /*0190*/  SHFL.DOWN PT, R10, R9, 0x4, 0x1f ;  /* 0x08801f00090a7f89 */ /* 0x000e2200000e0000 */
[----:B------:R-:W-:Y:S01]  /*01a0*/  LOP3.LUT P0, R4, R2, 0x1f, RZ, 0xc0, !PT ;  /* 0x0000001f02047812 */ /* 0x000fe2000780c0ff */
[----:B0-----:R-:W-:-:S05]  /*01b0*/  FADD R10, R9, R10 ;  /* 0x0000000a090a7221 */ /* 0x001fca0000000000 */
[----:B------:R-:W0:Y:S07]  /*01c0*/  SHFL.DOWN PT, R5, R10, 0x2, 0x1f ;  /* 0x08401f000a057f89 */ /* 0x000e2e00000e0000 */
[----:B------:R-:W1:Y:S01]  /*01d0*/  @!P0 S2R R12, SR_CgaCtaId ;  /* 0x00000000000c8919 */ /* 0x000e620000008800 */
[----:B------:R-:W-:Y:S01]  /*01e0*/  ISETP.GE.U32.AND P1, PT, R2, UR4, PT ;  /* 0x0000000402007c0c */ /* 0x000fe2000bf26070 */
[----:B0-----:R-:W-:-:S05]  /*01f0*/  FADD R5, R10, R5 ;  /* 0x000000050a057221 */ /* 0x001fca0000000000 */
[----:B------:R-:W0:Y:S01]  /*0200*/  SHFL.DOWN PT, R6, R5, 0x1, 0x1f ;  /* 0x08201f0005067f89 */ /* 0x000e2200000e0000 */
[----:B------:R-:W-:-:S06]  /*0210*/  @!P0 MOV R3, 0x400 ;  /* 0x0000040000038802 */ /* 0x000fcc0000000f00 */
[----:B------:R-:W2:Y:S01]  /*0220*/  @!P1 S2R R14, SR_CgaCtaId ;  /* 0x00000000000e9919 */ /* 0x000ea20000008800 */
[----:B-1----:R-:W-:-:S04]  /*0230*/  @!P0 LEA R3, R12, R3, 0x18 ;  /* 0x000000030c038211 */ /* 0x002fc800078ec0ff */
[----:B------:R-:W-:Y:S01]  /*0240*/  @!P0 LEA.HI R3, R2, R3, RZ, 0x1d ;  /* 0x0000000302038211 */ /* 0x000fe200078fe8ff */
[----:B0-----:R-:W-:-:S05]  /*0250*/  FADD R8, R5, R6 ;  /* 0x0000000605087221 */ /* 0x001fca0000000000 */
[----:B------:R0:W-:Y:S01]  /*0260*/  @!P0 STS [R3], R8 ;  /* 0x0000000803008388 */ /* 0x0001e20000000800 */
[----:B------:R-:W-:Y:S02]  /*0270*/  @!P1 MOV R7, 0x400 ;  /* 0x0000040000079802 */ /* 0x000fe40000000f00 */
[----:B------:R-:W-:Y:S02]  /*0280*/  MOV R6, RZ ;  /* 0x000000ff00067202 */ /* 0x000fe40000000f00 */
[----:B--2---:R-:W-:-:S04]  /*0290*/  @!P1 LEA R7, R14, R7, 0x18 ;  /* 0x000000070e079211 */ /* 0x004fc800078ec0ff */
[----:B------:R-:W-:Y:S01]  /*02a0*/  @!P1 LEA R7, R4, R7, 0x2 ;  /* 0x0000000704079211 */ /* 0x000fe200078e10ff */
[----:B------:R-:W-:Y:S01]  /*02b0*/  BAR.SYNC.DEFER_BLOCKING 0x0 ;  /* 0x0000000000007b1d */ /* 0x000fe20000010000 */
[----:B------:R-:W-:-:S05]  /*02c0*/  ISETP.GT.U32.AND P0, PT, R2, 0x1f, PT ;  /* 0x0000001f0200780c */ /* 0x000fca0003f04070 */
[----:B------:R0:W1:Y:S08]  /*02d0*/  @!P1 LDS R6, [R7] ;  /* 0x0000000007069984 */ /* 0x0000700000000800 */
[----:B0-----:R-:W-:Y:S05]  /*02e0*/  @P0 EXIT ;  /* 0x000000000000094d */ /* 0x001fea0003800000 */
[----:B-1----:R-:W0:Y:S01]  /*02f0*/  SHFL.DOWN PT, R3, R6, 0x10, 0x1f ;  /* 0x0a001f0006037f89 */ /* 0x002e2200000e0000 */
[----:B------:R-:W-:Y:S01]  /*0300*/  ISETP.NE.AND P0, PT, R4, RZ, PT ;  /* 0x000000ff0400720c */ /* 0x000fe20003f05270 */
[----:B0-----:R-:W-:-:S05]  /*0310*/  FADD R3, R3, R6 ;  /* 0x0000000603037221 */ /* 0x001fca0000000000 */
[----:B------:R-:W0:Y:S02]  /*0320*/  SHFL.DOWN PT, R2, R3, 0x8, 0x1f ;  /* 0x09001f0003027f89 */ /* 0x000e2400000e0000 */
[----:B0-----:R-:W-:-:S05]  /*0330*/  FADD R2, R3, R2 ;  /* 0x0000000203027221 */ /* 0x001fca0000000000 */
[----:B------:R-:W0:Y:S02]  /*0340*/  SHFL.DOWN PT, R5, R2, 0x4, 0x1f ;  /* 0x08801f0002057f89 */ /* 0x000e2400000e0000 */
[----:B0-----:R-:W-:-:S05]  /*0350*/  FADD R5, R2, R5 ;  /* 0x0000000502057221 */ /* 0x001fca0000000000 */
[----:B------:R-:W0:Y:S02]  /*0360*/  SHFL.DOWN PT, R8, R5, 0x2, 0x1f ;  /* 0x08401f0005087f89 */ /* 0x000e2400000e0000 */
[----:B0-----:R-:W-:-:S05]  /*0370*/  FADD R8, R5, R8 ;  /* 0x0000000805087221 */ /* 0x001fca0000000000 */
[----:B------:R0:W1:Y:S01]  /*0380*/  SHFL.DOWN PT, R7, R8, 0x1, 0x1f ;  /* 0x08201f0008077f89 */ /* 0x00006200000e0000 */
[----:B------:R-:W-:Y:S05]  /*0390*/  @P0 EXIT ;  /* 0x000000000000094d */ /* 0x000fea0003800000 */
[----:B------:R-:W2:Y:S01]  /*03a0*/  LDC.64 R2, c[0x0][0x388] ;  /* 0x0000e200ff027b82 */ /* 0x000ea20000000a00 */
[----:B-1----:R-:W-:Y:S01]  /*03b0*/  FADD R7, R8, R7 ;  /* 0x0000000708077221 */ /* 0x002fe20000000000 */
[----:B--2---:R-:W-:-:S05]  /*03c0*/  IMAD.WIDE.U32 R2, R0, 0x4, R2 ;  /* 0x0000000400027825 */ /* 0x004fca00078e0002 */
[----:B------:R-:W-:Y:S01]  /*03d0*/  STG.E desc[UR6][R2.64], R7 ;  /* 0x0000000702007986 */ /* 0x000fe2000c101906 */
[----:B------:R-:W-:Y:S05]  /*03e0*/  EXIT ;  /* 0x000000000000794d */ /* 0x000fea0003800000 */
.L_x_0:
[----:B------:R-:W-:-:S00]  /*03f0*/  BRA `(.L_x_0) ;  /* 0xfffffffc00fc7947 */ /* 0x000fc0000383ffff */
[----:B------:R-:W-:-:S00]  /*0400*/  NOP ;  /* 0x0000000000007918 */ /* 0x000fc00000000000 */
[----:B------:R-:W-:-:S00]  /*0410*/  NOP ;  /* 0x0000000000007918 */ /* 0x000fc00000000000 */
[----:B------:R-:W-:-:S00]  /*0420*/  NOP ;  /* 0x0000000000007918 */ /* 0x000fc00000000000 */
[----:B------:R-:W-:-:S00]  /*0430*/  NOP ;  /* 0x0000000000007918 */ /* 0x000fc00000000000 */
[----:B------:R-:W-:-:S00]  /*0440*/  NOP ;  /* 0x0000000000007918 */ /* 0x000fc00000000000 */
[----:B------:R-:W-:-:S00]  /*0450*/  NOP ;  /* 0x0000000000007918 */ /* 0x000fc00000000000 */
[----:B------:R-:W-:-:S00]  /*0460*/  NOP ;  /* 0x0000000000007918 */ /* 0x000fc00000000000 */
[----:B------:R-:W-:-:S00]  /*0470*/  NOP ;  /* 0x0000000000007918 */ /* 0x000fc00000000000 */
.L_x_4:


//--------------------- .text._Z20reduce_shared_kernelPKfPfi --------------------------
	.section	.text._Z20reduce_shared_kernelPKfPfi,"ax",@progbits
	.align	128
        .global         _Z20reduce_shared_kernelPKfPfi
        .type           _Z20reduce_shared_kernelPKfPfi,@function
        .size           _Z20reduce_shared_kernelPKfPfi,(.L_x_5 - _Z20reduce_shared_kernelPKfPfi)
        .other          _Z20reduce_shared_kernelPKfPfi,@"STO_CUDA_ENTRY STV_DEFAULT"
_Z20reduce_shared_kernelPKfPfi:
.text._Z20reduce_shared_kernelPKfPfi:
[----:B------:R-:W-:Y:S01]  /*0000*/  LDC R1, c[0x0][0x37c] ;  /* 0x0000df00ff017b82 */ /* 0x000fe20000000800 */
[----:B------:R-:W0:Y:S01]  /*0010*/  S2R R0, SR_CTAID.X ;  /* 0x0000000000007919 */ /* 0x000e220000002500 */
[----:B------:R-:W1:Y:S01]  /*0020*/  LDCU UR4, c[0x0][0x360] ;  /* 0x00006c00ff0477ac */ /* 0x000e620008000800 */
[----:B------:R-:W2:Y:S01]  /*0030*/  S2R R2, SR_TID.X ;  /* 0x0000000000027919 */ /* 0x000ea20000002100 */
[----:B------:R-:W3:Y:S01]  /*0040*/  LDCU UR5, c[0x0][0x390] ;  /* 0x00007200ff0577ac */ /* 0x000ee20008000800 */
[----:B------:R-:W4:Y:S01]  /*0050*/  LDCU.64 UR6, c[0x0][0x358] ;  /* 0x00006b00ff0677ac */ /* 0x000f220008000a00 */
[----:B-1----:R-:W-:Y:S01]  /*0060*/  MOV R8, UR4 ;  /* 0x0000000400087c02 */ /* 0x002fe20008000f00 */
[----:B0-----:R-:W-:-:S05]  /*0070*/  IMAD R3, R0, UR4, RZ ;  /* 0x0000000400037c24 */ /* 0x001fca000f8e02ff */
[----:B--2---:R-:W-:-:S04]  /*0080*/  LEA R3, R3, R2, 0x1 ;  /* 0x0000000203037211 */ /* 0x004fc800078e08ff */
[C---:B---3--:R-:W-:Y:S02]  /*0090*/  ISETP.GE.U32.AND P0, PT, R3.reuse, UR5, PT ;  /* 0x0000000503007c0c */ /* 0x048fe4000bf06070 */
[----:B------:R-:W-:-:S04]  /*00a0*/  IADD3 R9, PT, PT, R3, R8, RZ ;  /* 0x0000000803097210 */ /* 0x000fc80007ffe0ff */
[----:B------:R-:W-:-:S07]  /*00b0*/  ISETP.GE.U32.AND P1, PT, R9, UR5, PT ;  /* 0x0000000509007c0c */ /* 0x000fce000bf26070 */
[----:B------:R-:W0:Y:S08]  /*00c0*/  @!P0 LDC.64 R4, c[0x0][0x380] ;  /* 0x0000e000ff048b82 */ /* 0x000e300000000a00 */
[----:B------:R-:W1:Y:S01]  /*00d0*/  @!P1 LDC.64 R6, c[0x0][0x380] ;  /* 0x0000e000ff069b82 */ /* 0x000e620000000a00 */
[----:B0-----:R-:W-:-:S06]  /*00e0*/  @!P0 IMAD.WIDE.U32 R4, R3, 0x4, R4 ;  /* 0x0000000403048825 */ /* 0x001fcc00078e0004 */
[----:B----4-:R-:W2:Y:S01]  /*00f0*/  @!P0 LDG.E.CONSTANT R4, desc[UR6][R4.64] ;  /* 0x0000000604048981 */ /* 0x010ea2000c1e9900 */
[----:B-1----:R-:W-:-:S06]  /*0100*/  @!P1 IMAD.WIDE.U32 R6, R9, 0x4, R6 ;  /* 0x0000000409069825 */ /* 0x002fcc00078e0006 */
[----:B------:R-:W3:Y:S01]  /*0110*/  @!P1 LDG.E.CONSTANT R6, desc[UR6][R6.64] ;  /* 0x0000000606069981 */ /* 0x000ee2000c1e9900 */
[----:B------:R-:W0:Y:S01]  /*0120*/  S2UR UR5, SR_CgaCtaId ;  /* 0x00000000000579c3 */ /* 0x000e220000008800 */
[----:B------:R-:W-:Y:S01]  /*0130*/  HFMA2 R3, -RZ, RZ, 0, 0 ;  /* 0x00000000ff037431 */ /* 0x000fe200000001ff */
[----:B------:R-:W-:Y:S02]  /*0140*/  UMOV UR4, 0x400 ;  /* 0x0000040000047882 */ /* 0x000fe40000000000 */
[----:B0-----:R-:W-:-:S06]  /*0150*/  ULEA UR4, UR5, UR4, 0x18 ;  /* 0x0000000405047291 */ /* 0x001fcc000f8ec0ff */
[----:B------:R-:W-:Y:S01]  /*0160*/  LEA R10, R2, UR4, 0x2 ;  /* 0x00000004020a7c11 */ /* 0x000fe2000f8e10ff */
[----:B--2---:R-:W-:Y:S01]  /*0170*/  @!P0 FADD R3, RZ, R4 ;  /* 0x00000004ff038221 */ /* 0x004fe20000000000 */
[----:B------:R-:W-:-:S03]  /*0180*/  ISETP.GE.U32.AND P0, PT, R8, 0x42, PT ;  /* 0x000000420800780c */ /* 0x000fc60003f06070 */
[----:B---3--:R-:W-:Y:S01]  /*0190*/  @!P1 FADD R3, R3, R6 ;  /* 0x0000000603039221 */ /* 0x008fe20000000000 */
[----:B------:R-:W-:-:S04]  /*01a0*/  ISETP.GT.U32.AND P1, PT, R2, 0x1f, PT ;  /* 0x0000001f0200780c */ /* 0x000fc80003f24070 */
[----:B------:R0:W-:Y:S01]  /*01b0*/  STS [R10], R3 ;  /* 0x000000030a007388 */ /* 0x0001e20000000800 */
[----:B------:R-:W-:Y:S06]  /*01c0*/  BAR.SYNC.DEFER_BLOCKING 0x0 ;  /* 0x0000000000007b1d */ /* 0x000fec0000010000 */
[----:B------:R-:W-:Y:S05]  /*01d0*/  @!P0 BRA `(.L_x_1) ;  /* 0x00000000002c8947 */ /* 0x000fea0003800000 */
.L_x_2:
[----:B------:R-:W-:-:S04]  /*01e0*/  SHF.R.U32.HI R7, RZ, 0x1, R8 ;  /* 0x00000001ff077819 */ /* 0x000fc80000011608 */
[----:B------:R-:W-:-:S13]  /*01f0*/  ISETP.GE.U32.AND P0, PT, R2, R7, PT ;  /* 0x000000070200720c */ /* 0x000fda0003f06070 */
[----:B0-----:R-:W-:Y:S01]  /*0200*/  @!P0 LEA R3, R7, R10, 0x2 ;  /* 0x0000000a07038211 */ /* 0x001fe200078e10ff */
[----:B------:R-:W-:Y:S05]  /*0210*/  @!P0 LDS R4, [R10] ;  /* 0x000000000a048984 */ /* 0x000fea0000000800 */
[----:B------:R-:W0:Y:S02]  /*0220*/  @!P0 LDS R3, [R3] ;  /* 0x0000000003038984 */ /* 0x000e240000000800 */
[----:B0-----:R-:W-:-:S05]  /*0230*/  @!P0 FADD R5, R3, R4 ;  /* 0x0000000403058221 */ /* 0x001fca0000000000 */
[----:B------:R1:W-:Y:S01]  /*0240*/  @!P0 STS [R10], R5 ;  /* 0x000000050a008388 */ /* 0x0003e20000000800 */
[----:B------:R-:W-:Y:S01]  /*0250*/  BAR.SYNC.DEFER_BLOCKING 0x0 ;  /* 0x0000000000007b1d */ /* 0x000fe20000010000 */
[----:B------:R-:W-:Y:S02]  /*0260*/  ISETP.GT.U32.AND P0, PT, R8, 0x83, PT ;  /* 0x000000830800780c */ /* 0x000fe40003f04070 */
[----:B------:R-:W-:-:S11]  /*0270*/  MOV R8, R7 ;  /* 0x0000000700087202 */ /* 0x000fd60000000f00 */
[----:B-1----:R-:W-:Y:S05]  /*0280*/  @P0 BRA `(.L_x_2) ;  /* 0xfffffffc00d40947 */ /* 0x002fea000383ffff */
.L_x_1:
[----:B------:R-:W-:Y:S05]  /*0290*/  @P1 EXIT ;  /* 0x000000000000194d */ /* 0x000fea0003800000 */
[----:B0-----:R-:W-:Y:S01]  /*02a0*/  LDS R3, [R10+0x80] ;  /* 0x000080000a037984 */ /* 0x001fe20000000800 */
[----:B------:R-:W-:-:S03]  /*02b0*/  ISETP.NE.AND P0, PT, R2, RZ, PT ;  /* 0x000000ff0200720c */ /* 0x000fc60003f05270 */
[----:B------:R-:W0:Y:S02]  /*02c0*/  LDS R4, [R10] ;  /* 0x000000000a047984 */ /* 0x000e240000000800 */
[----:B0-----:R-:W-:-:S05]  /*02d0*/  FADD R3, R3, R4 ;  /* 0x0000000403037221 */ /* 0x001fca0000000000 */
[----:B------:R-:W-:Y:S04]  /*02e0*/  STS [R10], R3 ;  /* 0x000000030a007388 */ /* 0x000fe80000000800 */
[----:B------:R-:W-:Y:S04]  /*02f0*/  LDS R4, [R10+0x40] ;  /* 0x000040000a047984 */ /* 0x000fe80000000800 */
        /* <DEDUP_REMOVED lines=18> */
[----:B------:R0:W-:Y:S01]  /*0420*/  STS [R10], R5 ;  /* 0x000000050a007388 */ /* 0x0001e20000000800 */
[----:B------:R-:W-:Y:S05]  /*0430*/  @P0 EXIT ;  /* 0x000000000000094d */ /* 0x000fea0003800000 */
[----:B------:R-:W1:Y:S01]  /*0440*/  S2UR UR5, SR_CgaCtaId ;  /* 0x00000000000579c3 */ /* 0x000e620000008800 */
[----:B------:R-:W-:-:S07]  /*0450*/  UMOV UR4, 0x400 ;  /* 0x0000040000047882 */ /* 0x000fce0000000000 */
[----:B------:R-:W2:Y:S01]  /*0460*/  LDC.64 R2, c[0x0][0x388] ;  /* 0x0000e200ff027b82 */ /* 0x000ea20000000a00 */
[----:B-1----:R-:W-:Y:S01]  /*0470*/  ULEA UR4, UR5, UR4, 0x18 ;  /* 0x0000000405047291 */ /* 0x002fe2000f8ec0ff */
[----:B--2---:R-:W-:-:S08]  /*0480*/  IMAD.WIDE.U32 R2, R0, 0x4, R2 ;  /* 0x0000000400027825 */ /* 0x004fd000078e0002 */
[----:B0-----:R-:W0:Y:S04]  /*0490*/  LDS R5, [UR4] ;  /* 0x00000004ff057984 */ /* 0x001e280008000800 */
[----:B0-----:R-:W-:Y:S01]  /*04a0*/  STG.E desc[UR6][R2.64], R5 ;  /* 0x0000000502007986 */ /* 0x001fe2000c101906 */
[----:B------:R-:W-:Y:S05]  /*04b0*/  EXIT ;  /* 0x000000000000794d */ /* 0x000fea0003800000 */
.L_x_3:
        /* <DEDUP_REMOVED lines=12> */
.L_x_5:


//--------------------- .nv.shared._Z21reduce_shuffle_kernelPKfPfi --------------------------
	.section	.nv.shared._Z21reduce_shuffle_kernelPKfPfi,"aw",@nobits
	.sectionflags	@""
	.align	16
	.zero		1024


//--------------------- .nv.shared.reserved.0     --------------------------
	.section	.nv.shared.reserved.0,"aw",@nobits
	.weak		__nv_reservedSMEM_offset_0_alias
	.size		__nv_reservedSMEM_offset_0_alias, 0, 64
	.other		__nv_reservedSMEM_offset_0_alias,@"STO_CUDA_RESERVED_SHARED STV_DEFAULT"
__nv_reservedSMEM_offset_0_alias:
	.zero		0
	.zero		64


//--------------------- .nv.shared._Z20reduce_shared_kernelPKfPfi --------------------------
	.section	.nv.shared._Z20reduce_shared_kernelPKfPfi,"aw",@nobits
	.sectionflags	@""
	.align	16
	.zero		1024


//--------------------- .nv.constant0._Z21reduce_shuffle_kernelPKfPfi --------------------------
	.section	.nv.constant0._Z21reduce_shuffle_kernelPKfPfi,"a",@progbits
	.sectionflags	@""
	.align	4
.nv.constant0._Z21reduce_shuffle_kernelPKfPfi:
	.zero		916


//--------------------- .nv.constant0._Z20reduce_shared_kernelPKfPfi --------------------------
	.section	.nv.constant0._Z20reduce_shared_kernelPKfPfi,"a",@progbits
	.sectionflags	@""
	.align	4
.nv.constant0._Z20reduce_shared_kernelPKfPfi:
	.zero		916


//--------------------- SYMBOLS --------------------------

	.type		.nv.reservedSmem.offset0,@object
	.size		.nv.reservedSmem.offset0,0x4
	.type		.nv.reservedSmem.cap,@object
	.size		.nv.reservedSmem.cap,0x4
